//
// Generated by NVIDIA NVVM Compiler
//
// Compiler Build ID: CL-36424714
// Cuda compilation tools, release 13.0, V13.0.88
// Based on NVVM 20.0.0
//

.version 9.0
.target sm_100
.address_size 64

	// .globl	_Z13MatrixMulCUDAPKfS0_Pfiii
// _ZZ13MatrixMulCUDAPKfS0_PfiiiE8subTileA has been demoted
// _ZZ13MatrixMulCUDAPKfS0_PfiiiE8subTileB has been demoted

.visible .entry _Z13MatrixMulCUDAPKfS0_Pfiii(
	.param .u64 .ptr .align 1 _Z13MatrixMulCUDAPKfS0_Pfiii_param_0,
	.param .u64 .ptr .align 1 _Z13MatrixMulCUDAPKfS0_Pfiii_param_1,
	.param .u64 .ptr .align 1 _Z13MatrixMulCUDAPKfS0_Pfiii_param_2,
	.param .u32 _Z13MatrixMulCUDAPKfS0_Pfiii_param_3,
	.param .u32 _Z13MatrixMulCUDAPKfS0_Pfiii_param_4,
	.param .u32 _Z13MatrixMulCUDAPKfS0_Pfiii_param_5
)
{
	.reg .pred 	%p<26>;
	.reg .b32 	%r<74>;
	.reg .b32 	%f<181>;
	.reg .b64 	%rd<27>;
	// demoted variable
	.shared .align 4 .b8 _ZZ13MatrixMulCUDAPKfS0_PfiiiE8subTileA[1024];
	// demoted variable
	.shared .align 4 .b8 _ZZ13MatrixMulCUDAPKfS0_PfiiiE8subTileB[1024];
	ld.param.u64 	%rd4, [_Z13MatrixMulCUDAPKfS0_Pfiii_param_0];
	ld.param.u64 	%rd5, [_Z13MatrixMulCUDAPKfS0_Pfiii_param_1];
	ld.param.u32 	%r33, [_Z13MatrixMulCUDAPKfS0_Pfiii_param_3];
	ld.param.u32 	%r34, [_Z13MatrixMulCUDAPKfS0_Pfiii_param_4];
	ld.param.u32 	%r35, [_Z13MatrixMulCUDAPKfS0_Pfiii_param_5];
	cvta.to.global.u64 	%rd1, %rd5;
	cvta.to.global.u64 	%rd2, %rd4;
	mov.u32 	%r36, %ctaid.x;
	mov.u32 	%r37, %ctaid.y;
	mov.u32 	%r1, %tid.x;
	mov.u32 	%r2, %tid.y;
	shl.b32 	%r38, %r37, 4;
	add.s32 	%r3, %r38, %r2;
	shl.b32 	%r4, %r36, 4;
	add.s32 	%r5, %r4, %r1;
	setp.lt.s32 	%p1, %r33, 1;
	mov.f32 	%f180, 0f00000000;
	@%p1 bra 	$L__BB0_19;
	add.s32 	%r6, %r33, 15;
	mul.lo.s32 	%r7, %r33, %r3;
	shl.b32 	%r40, %r2, 6;
	mov.u32 	%r41, _ZZ13MatrixMulCUDAPKfS0_PfiiiE8subTileA;
	add.s32 	%r8, %r41, %r40;
	mov.u32 	%r42, _ZZ13MatrixMulCUDAPKfS0_PfiiiE8subTileB;
	shl.b32 	%r43, %r1, 2;
	add.s32 	%r10, %r42, %r43;
	add.s32 	%r9, %r10, %r40;
	setp.lt.u32 	%p2, %r33, 17;
	mov.f32 	%f180, 0f00000000;
	mov.b32 	%r73, 0;
	@%p2 bra 	$L__BB0_13;
	shr.u32 	%r45, %r6, 4;
	and.b32  	%r46, %r45, 134217726;
	neg.s32 	%r72, %r46;
	add.s32 	%r47, %r2, 16;
	mad.lo.s32 	%r48, %r34, %r47, %r1;
	add.s32 	%r69, %r48, %r4;
	mad.lo.s32 	%r49, %r2, %r34, %r1;
	add.s32 	%r68, %r49, %r4;
	add.s32 	%r66, %r1, %r7;
	mov.f32 	%f180, 0f00000000;
	mov.b32 	%r71, 16;
	cvt.u64.u32 	%rd10, %r7;
	cvt.u64.u32 	%rd11, %r1;
	mov.u32 	%r67, %r1;
	mov.u32 	%r70, %r2;
$L__BB0_3:
	setp.ge.s32 	%p3, %r3, %r35;
	setp.ge.s32 	%p4, %r67, %r33;
	mov.f32 	%f172, 0f00000000;
	or.pred  	%p5, %p3, %p4;
	@%p5 bra 	$L__BB0_5;
	mul.wide.u32 	%rd6, %r66, 4;
	add.s64 	%rd7, %rd2, %rd6;
	ld.global.f32 	%f172, [%rd7];
$L__BB0_5:
	setp.ge.s32 	%p6, %r5, %r34;
	shl.b32 	%r50, %r1, 2;
	add.s32 	%r51, %r8, %r50;
	st.shared.f32 	[%r51], %f172;
	setp.ge.s32 	%p7, %r70, %r33;
	mov.f32 	%f173, 0f00000000;
	or.pred  	%p8, %p7, %p6;
	@%p8 bra 	$L__BB0_7;
	mul.wide.s32 	%rd8, %r68, 4;
	add.s64 	%rd9, %rd1, %rd8;
	ld.global.f32 	%f173, [%rd9];
$L__BB0_7:
	st.shared.f32 	[%r9], %f173;
	bar.sync 	0;
	ld.shared.f32 	%f27, [%r8];
	ld.shared.f32 	%f28, [%r10];
	fma.rn.f32 	%f29, %f27, %f28, %f180;
	ld.shared.f32 	%f30, [%r8+4];
	ld.shared.f32 	%f31, [%r10+64];
	fma.rn.f32 	%f32, %f30, %f31, %f29;
	ld.shared.f32 	%f33, [%r8+8];
	ld.shared.f32 	%f34, [%r10+128];
	fma.rn.f32 	%f35, %f33, %f34, %f32;
	ld.shared.f32 	%f36, [%r8+12];
	ld.shared.f32 	%f37, [%r10+192];
	fma.rn.f32 	%f38, %f36, %f37, %f35;
	ld.shared.f32 	%f39, [%r8+16];
	ld.shared.f32 	%f40, [%r10+256];
	fma.rn.f32 	%f41, %f39, %f40, %f38;
	ld.shared.f32 	%f42, [%r8+20];
	ld.shared.f32 	%f43, [%r10+320];
	fma.rn.f32 	%f44, %f42, %f43, %f41;
	ld.shared.f32 	%f45, [%r8+24];
	ld.shared.f32 	%f46, [%r10+384];
	fma.rn.f32 	%f47, %f45, %f46, %f44;
	ld.shared.f32 	%f48, [%r8+28];
	ld.shared.f32 	%f49, [%r10+448];
	fma.rn.f32 	%f50, %f48, %f49, %f47;
	ld.shared.f32 	%f51, [%r8+32];
	ld.shared.f32 	%f52, [%r10+512];
	fma.rn.f32 	%f53, %f51, %f52, %f50;
	ld.shared.f32 	%f54, [%r8+36];
	ld.shared.f32 	%f55, [%r10+576];
	fma.rn.f32 	%f56, %f54, %f55, %f53;
	ld.shared.f32 	%f57, [%r8+40];
	ld.shared.f32 	%f58, [%r10+640];
	fma.rn.f32 	%f59, %f57, %f58, %f56;
	ld.shared.f32 	%f60, [%r8+44];
	ld.shared.f32 	%f61, [%r10+704];
	fma.rn.f32 	%f62, %f60, %f61, %f59;
	ld.shared.f32 	%f63, [%r8+48];
	ld.shared.f32 	%f64, [%r10+768];
	fma.rn.f32 	%f65, %f63, %f64, %f62;
	ld.shared.f32 	%f66, [%r8+52];
	ld.shared.f32 	%f67, [%r10+832];
	fma.rn.f32 	%f68, %f66, %f67, %f65;
	ld.shared.f32 	%f69, [%r8+56];
	ld.shared.f32 	%f70, [%r10+896];
	fma.rn.f32 	%f71, %f69, %f70, %f68;
	ld.shared.f32 	%f72, [%r8+60];
	ld.shared.f32 	%f73, [%r10+960];
	fma.rn.f32 	%f6, %f72, %f73, %f71;
	bar.sync 	0;
	add.s32 	%r52, %r67, 16;
	setp.ge.s32 	%p10, %r52, %r33;
	mov.f32 	%f174, 0f00000000;
	or.pred  	%p11, %p3, %p10;
	@%p11 bra 	$L__BB0_9;
	add.s32 	%r53, %r71, -16;
	cvt.u64.u32 	%rd12, %r53;
	add.s64 	%rd13, %rd12, %rd11;
	add.s64 	%rd14, %rd13, %rd10;
	shl.b64 	%rd15, %rd14, 2;
	add.s64 	%rd16, %rd2, %rd15;
	ld.global.f32 	%f174, [%rd16+64];
$L__BB0_9:
	shl.b32 	%r54, %r1, 2;
	add.s32 	%r55, %r8, %r54;
	st.shared.f32 	[%r55], %f174;
	add.s32 	%r56, %r70, 16;
	setp.ge.s32 	%p13, %r56, %r33;
	mov.f32 	%f175, 0f00000000;
	or.pred  	%p14, %p13, %p6;
	@%p14 bra 	$L__BB0_11;
	mul.wide.s32 	%rd17, %r69, 4;
	add.s64 	%rd18, %rd1, %rd17;
	ld.global.f32 	%f175, [%rd18];
$L__BB0_11:
	st.shared.f32 	[%r9], %f175;
	bar.sync 	0;
	ld.shared.f32 	%f75, [%r8];
	ld.shared.f32 	%f76, [%r10];
	fma.rn.f32 	%f77, %f75, %f76, %f6;
	ld.shared.f32 	%f78, [%r8+4];
	ld.shared.f32 	%f79, [%r10+64];
	fma.rn.f32 	%f80, %f78, %f79, %f77;
	ld.shared.f32 	%f81, [%r8+8];
	ld.shared.f32 	%f82, [%r10+128];
	fma.rn.f32 	%f83, %f81, %f82, %f80;
	ld.shared.f32 	%f84, [%r8+12];
	ld.shared.f32 	%f85, [%r10+192];
	fma.rn.f32 	%f86, %f84, %f85, %f83;
	ld.shared.f32 	%f87, [%r8+16];
	ld.shared.f32 	%f88, [%r10+256];
	fma.rn.f32 	%f89, %f87, %f88, %f86;
	ld.shared.f32 	%f90, [%r8+20];
	ld.shared.f32 	%f91, [%r10+320];
	fma.rn.f32 	%f92, %f90, %f91, %f89;
	ld.shared.f32 	%f93, [%r8+24];
	ld.shared.f32 	%f94, [%r10+384];
	fma.rn.f32 	%f95, %f93, %f94, %f92;
	ld.shared.f32 	%f96, [%r8+28];
	ld.shared.f32 	%f97, [%r10+448];
	fma.rn.f32 	%f98, %f96, %f97, %f95;
	ld.shared.f32 	%f99, [%r8+32];
	ld.shared.f32 	%f100, [%r10+512];
	fma.rn.f32 	%f101, %f99, %f100, %f98;
	ld.shared.f32 	%f102, [%r8+36];
	ld.shared.f32 	%f103, [%r10+576];
	fma.rn.f32 	%f104, %f102, %f103, %f101;
	ld.shared.f32 	%f105, [%r8+40];
	ld.shared.f32 	%f106, [%r10+640];
	fma.rn.f32 	%f107, %f105, %f106, %f104;
	ld.shared.f32 	%f108, [%r8+44];
	ld.shared.f32 	%f109, [%r10+704];
	fma.rn.f32 	%f110, %f108, %f109, %f107;
	ld.shared.f32 	%f111, [%r8+48];
	ld.shared.f32 	%f112, [%r10+768];
	fma.rn.f32 	%f113, %f111, %f112, %f110;
	ld.shared.f32 	%f114, [%r8+52];
	ld.shared.f32 	%f115, [%r10+832];
	fma.rn.f32 	%f116, %f114, %f115, %f113;
	ld.shared.f32 	%f117, [%r8+56];
	ld.shared.f32 	%f118, [%r10+896];
	fma.rn.f32 	%f119, %f117, %f118, %f116;
	ld.shared.f32 	%f120, [%r8+60];
	ld.shared.f32 	%f121, [%r10+960];
	fma.rn.f32 	%f180, %f120, %f121, %f119;
	bar.sync 	0;
	add.s32 	%r72, %r72, 2;
	add.s32 	%r71, %r71, 32;
	add.s32 	%r70, %r70, 32;
	shl.b32 	%r57, %r34, 5;
	add.s32 	%r69, %r69, %r57;
	add.s32 	%r68, %r68, %r57;
	add.s32 	%r67, %r67, 32;
	add.s32 	%r66, %r66, 32;
	setp.ne.s32 	%p15, %r72, 0;
	@%p15 bra 	$L__BB0_3;
	and.b32  	%r73, %r6, 2147483616;
$L__BB0_13:
	and.b32  	%r58, %r6, 16;
	setp.eq.s32 	%p16, %r58, 0;
	@%p16 bra 	$L__BB0_19;
	setp.ge.s32 	%p17, %r3, %r35;
	add.s32 	%r59, %r73, %r1;
	add.s32 	%r32, %r73, %r2;
	setp.ge.s32 	%p18, %r59, %r33;
	mov.f32 	%f178, 0f00000000;
	or.pred  	%p19, %p17, %p18;
	@%p19 bra 	$L__BB0_16;
	add.s32 	%r60, %r59, %r7;
	mul.wide.u32 	%rd19, %r60, 4;
	add.s64 	%rd20, %rd2, %rd19;
	ld.global.f32 	%f178, [%rd20];
$L__BB0_16:
	setp.ge.s32 	%p20, %r5, %r34;
	mov.u32 	%r61, %tid.x;
	shl.b32 	%r62, %r61, 2;
	add.s32 	%r63, %r8, %r62;
	st.shared.f32 	[%r63], %f178;
	setp.ge.s32 	%p21, %r32, %r33;
	mov.f32 	%f179, 0f00000000;
	or.pred  	%p22, %p21, %p20;
	@%p22 bra 	$L__BB0_18;
	mad.lo.s32 	%r64, %r32, %r34, %r5;
	mul.wide.s32 	%rd21, %r64, 4;
	add.s64 	%rd22, %rd1, %rd21;
	ld.global.f32 	%f179, [%rd22];
$L__BB0_18:
	st.shared.f32 	[%r9], %f179;
	bar.sync 	0;
	ld.shared.f32 	%f124, [%r8];
	ld.shared.f32 	%f125, [%r10];
	fma.rn.f32 	%f126, %f124, %f125, %f180;
	ld.shared.f32 	%f127, [%r8+4];
	ld.shared.f32 	%f128, [%r10+64];
	fma.rn.f32 	%f129, %f127, %f128, %f126;
	ld.shared.f32 	%f130, [%r8+8];
	ld.shared.f32 	%f131, [%r10+128];
	fma.rn.f32 	%f132, %f130, %f131, %f129;
	ld.shared.f32 	%f133, [%r8+12];
	ld.shared.f32 	%f134, [%r10+192];
	fma.rn.f32 	%f135, %f133, %f134, %f132;
	ld.shared.f32 	%f136, [%r8+16];
	ld.shared.f32 	%f137, [%r10+256];
	fma.rn.f32 	%f138, %f136, %f137, %f135;
	ld.shared.f32 	%f139, [%r8+20];
	ld.shared.f32 	%f140, [%r10+320];
	fma.rn.f32 	%f141, %f139, %f140, %f138;
	ld.shared.f32 	%f142, [%r8+24];
	ld.shared.f32 	%f143, [%r10+384];
	fma.rn.f32 	%f144, %f142, %f143, %f141;
	ld.shared.f32 	%f145, [%r8+28];
	ld.shared.f32 	%f146, [%r10+448];
	fma.rn.f32 	%f147, %f145, %f146, %f144;
	ld.shared.f32 	%f148, [%r8+32];
	ld.shared.f32 	%f149, [%r10+512];
	fma.rn.f32 	%f150, %f148, %f149, %f147;
	ld.shared.f32 	%f151, [%r8+36];
	ld.shared.f32 	%f152, [%r10+576];
	fma.rn.f32 	%f153, %f151, %f152, %f150;
	ld.shared.f32 	%f154, [%r8+40];
	ld.shared.f32 	%f155, [%r10+640];
	fma.rn.f32 	%f156, %f154, %f155, %f153;
	ld.shared.f32 	%f157, [%r8+44];
	ld.shared.f32 	%f158, [%r10+704];
	fma.rn.f32 	%f159, %f157, %f158, %f156;
	ld.shared.f32 	%f160, [%r8+48];
	ld.shared.f32 	%f161, [%r10+768];
	fma.rn.f32 	%f162, %f160, %f161, %f159;
	ld.shared.f32 	%f163, [%r8+52];
	ld.shared.f32 	%f164, [%r10+832];
	fma.rn.f32 	%f165, %f163, %f164, %f162;
	ld.shared.f32 	%f166, [%r8+56];
	ld.shared.f32 	%f167, [%r10+896];
	fma.rn.f32 	%f168, %f166, %f167, %f165;
	ld.shared.f32 	%f169, [%r8+60];
	ld.shared.f32 	%f170, [%r10+960];
	fma.rn.f32 	%f180, %f169, %f170, %f168;
	bar.sync 	0;
$L__BB0_19:
	setp.ge.s32 	%p23, %r3, %r35;
	setp.ge.s32 	%p24, %r5, %r34;
	or.pred  	%p25, %p23, %p24;
	@%p25 bra 	$L__BB0_21;
	ld.param.u64 	%rd26, [_Z13MatrixMulCUDAPKfS0_Pfiii_param_2];
	mad.lo.s32 	%r65, %r34, %r3, %r5;
	cvta.to.global.u64 	%rd23, %rd26;
	mul.wide.u32 	%rd24, %r65, 4;
	add.s64 	%rd25, %rd23, %rd24;
	st.global.f32 	[%rd25], %f180;
$L__BB0_21:
	ret;

}


// ===== COMPILED SASS (sm_100) =====

	.target	sm_100

	.elftype	@"ET_EXEC"


//--------------------- .note.nv.tkinfo           --------------------------
	.section	.note.nv.tkinfo,"",@"SHT_NOTE"
	.sectionflags	@"SHF_NOTE_NV_TKINFO"
	.tkinfo
        /*0018*/ 	.word	0x00000002
        /*0030*/ 	.string	""
        /*0030*/ 	.string	"ptxas"
        /*0030*/ 	.string	"Cuda compilation tools, release 13.0, V13.0.88"
        /*0030*/ 	.string	"Build cuda_13.0.r13.0/compiler.36424714_0"
        /*0030*/ 	.string	"-arch sm_100 -m 64 "



//--------------------- .note.nv.cuinfo           --------------------------
	.section	.note.nv.cuinfo,"",@"SHT_NOTE"
	.sectionflags	@"SHF_NOTE_NV_CUINFO"
        /*0018*/ 	.short	0x0002
        /*001a*/ 	.short	0x0064
        /*001c*/ 	.short	0x0082
	.zero		2


//--------------------- .nv.info                  --------------------------
	.section	.nv.info,"",@"SHT_CUDA_INFO"
	.align	4


	//----- nvinfo : EIATTR_REGCOUNT
	.align		4
        /*0000*/ 	.byte	0x04, 0x2f
        /*0002*/ 	.short	(.L_1 - .L_0)
	.align		4
.L_0:
        /*0004*/ 	.word	index@(_Z13MatrixMulCUDAPKfS0_Pfiii)
        /*0008*/ 	.word	0x00000020


	//----- nvinfo : EIATTR_FRAME_SIZE
	.align		4
.L_1:
        /*000c*/ 	.byte	0x04, 0x11
        /*000e*/ 	.short	(.L_3 - .L_2)
	.align		4
.L_2:
        /*0010*/ 	.word	index@(_Z13MatrixMulCUDAPKfS0_Pfiii)
        /*0014*/ 	.word	0x00000000


	//----- nvinfo : EIATTR_MIN_STACK_SIZE
	.align		4
.L_3:
        /*0018*/ 	.byte	0x04, 0x12
        /*001a*/ 	.short	(.L_5 - .L_4)
	.align		4
.L_4:
        /*001c*/ 	.word	index@(_Z13MatrixMulCUDAPKfS0_Pfiii)
        /*0020*/ 	.word	0x00000000
.L_5:


//--------------------- .nv.compat                --------------------------
	.section	.nv.compat,"",@"SHT_CUDA_COMPAT_INFO"
	.align	4
        /*0000*/ 	.byte	0x02, 0x09, 0x00, 0x00, 0x02, 0x02, 0x01, 0x00, 0x02, 0x05, 0x05, 0x00, 0x03, 0x07, 0x01, 0x01
        /*0010*/ 	.byte	0x02, 0x03, 0x00, 0x00, 0x02, 0x06, 0x01, 0x00, 0x04, 0x0b, 0x08, 0x00, 0x09, 0x00, 0x00, 0x00
        /*0020*/ 	.byte	0x00, 0x00, 0x00, 0x00


//--------------------- .nv.info._Z13MatrixMulCUDAPKfS0_Pfiii --------------------------
	.section	.nv.info._Z13MatrixMulCUDAPKfS0_Pfiii,"",@"SHT_CUDA_INFO"
	.sectionflags	@""
	.align	4


	//----- nvinfo : EIATTR_CUDA_API_VERSION
	.align		4
        /*0000*/ 	.byte	0x04, 0x37
        /*0002*/ 	.short	(.L_7 - .L_6)
.L_6:
        /*0004*/ 	.word	0x00000082


	//----- nvinfo : EIATTR_KPARAM_INFO
	.align		4
.L_7:
        /*0008*/ 	.byte	0x04, 0x17
        /*000a*/ 	.short	(.L_9 - .L_8)
.L_8:
        /*000c*/ 	.word	0x00000000
        /*0010*/ 	.short	0x0005
        /*0012*/ 	.short	0x0020
        /*0014*/ 	.byte	0x00, 0xf0, 0x11, 0x00


	//----- nvinfo : EIATTR_KPARAM_INFO
	.align		4
.L_9:
        /*0018*/ 	.byte	0x04, 0x17
        /*001a*/ 	.short	(.L_11 - .L_10)
.L_10:
        /*001c*/ 	.word	0x00000000
        /*0020*/ 	.short	0x0004
        /*0022*/ 	.short	0x001c
        /*0024*/ 	.byte	0x00, 0xf0, 0x11, 0x00


	//----- nvinfo : EIATTR_KPARAM_INFO
	.align		4
.L_11:
        /*0028*/ 	.byte	0x04, 0x17
        /*002a*/ 	.short	(.L_13 - .L_12)
.L_12:
        /*002c*/ 	.word	0x00000000
        /*0030*/ 	.short	0x0003
        /*0032*/ 	.short	0x0018
        /*0034*/ 	.byte	0x00, 0xf0, 0x11, 0x00


	//----- nvinfo : EIATTR_KPARAM_INFO
	.align		4
.L_13:
        /*0038*/ 	.byte	0x04, 0x17
        /*003a*/ 	.short	(.L_15 - .L_14)
.L_14:
        /*003c*/ 	.word	0x00000000
        /*0040*/ 	.short	0x0002
        /*0042*/ 	.short	0x0010
        /*0044*/ 	.byte	0x00, 0xf5, 0x21, 0x00


	//----- nvinfo : EIATTR_KPARAM_INFO
	.align		4
.L_15:
        /*0048*/ 	.byte	0x04, 0x17
        /*004a*/ 	.short	(.L_17 - .L_16)
.L_16:
        /*004c*/ 	.word	0x00000000
        /*0050*/ 	.short	0x0001
        /*0052*/ 	.short	0x0008
        /*0054*/ 	.byte	0x00, 0xf5, 0x21, 0x00


	//----- nvinfo : EIATTR_KPARAM_INFO
	.align		4
.L_17:
        /*0058*/ 	.byte	0x04, 0x17
        /*005a*/ 	.short	(.L_19 - .L_18)
.L_18:
        /*005c*/ 	.word	0x00000000
        /*0060*/ 	.short	0x0000
        /*0062*/ 	.short	0x0000
        /*0064*/ 	.byte	0x00, 0xf5, 0x21, 0x00


	//----- nvinfo : EIATTR_SPARSE_MMA_MASK
	.align		4
.L_19:
        /*0068*/ 	.byte	0x03, 0x50
        /*006a*/ 	.short	0x0000


	//----- nvinfo : EIATTR_MAXREG_COUNT
	.align		4
        /*006c*/ 	.byte	0x03, 0x1b
        /*006e*/ 	.short	0x00ff


	//----- nvinfo : EIATTR_NUM_BARRIERS
	.align		4
        /*0070*/ 	.byte	0x02, 0x4c
        /*0072*/ 	.byte	0x01
	.zero		1


	//----- nvinfo : EIATTR_MERCURY_ISA_VERSION
	.align		4
        /*0074*/ 	.byte	0x03, 0x5f
        /*0076*/ 	.short	0x0101


	//----- nvinfo : EIATTR_VRC_CTA_INIT_COUNT
	.align		4
        /*0078*/ 	.byte	0x02, 0x4a
	.zero		1
	.zero		1


	//----- nvinfo : EIATTR_EXIT_INSTR_OFFSETS
	.align		4
        /*007c*/ 	.byte	0x04, 0x1c
        /*007e*/ 	.short	(.L_21 - .L_20)


	//   ....[0]....
.L_20:
        /*0080*/ 	.word	0x00000e30


	//   ....[1]....
        /*0084*/ 	.word	0x00000e80


	//----- nvinfo : EIATTR_CBANK_PARAM_SIZE
	.align		4
.L_21:
        /*0088*/ 	.byte	0x03, 0x19
        /*008a*/ 	.short	0x0024


	//----- nvinfo : EIATTR_PARAM_CBANK
	.align		4
        /*008c*/ 	.byte	0x04, 0x0a
        /*008e*/ 	.short	(.L_23 - .L_22)
	.align		4
.L_22:
        /*0090*/ 	.word	index@(.nv.constant0._Z13MatrixMulCUDAPKfS0_Pfiii)
        /*0094*/ 	.short	0x0380
        /*0096*/ 	.short	0x0024


	//----- nvinfo : EIATTR_SW_WAR
	.align		4
.L_23:
        /*0098*/ 	.byte	0x04, 0x36
        /*009a*/ 	.short	(.L_25 - .L_24)
.L_24:
        /*009c*/ 	.word	0x00000008
.L_25:


//--------------------- .nv.callgraph             --------------------------
	.section	.nv.callgraph,"",@"SHT_CUDA_CALLGRAPH"
	.align	4
	.sectionentsize	8
	.align		4
        /*0000*/ 	.word	0x00000000
	.align		4
        /*0004*/ 	.word	0xffffffff
	.align		4
        /*0008*/ 	.word	0x00000000
	.align		4
        /*000c*/ 	.word	0xfffffffe
	.align		4
        /*0010*/ 	.word	0x00000000
	.align		4
        /*0014*/ 	.word	0xfffffffd
	.align		4
        /*0018*/ 	.word	0x00000000
	.align		4
        /*001c*/ 	.word	0xfffffffc


//--------------------- .text._Z13MatrixMulCUDAPKfS0_Pfiii --------------------------
	.section	.text._Z13MatrixMulCUDAPKfS0_Pfiii,"ax",@progbits
	.align	128
        .global         _Z13MatrixMulCUDAPKfS0_Pfiii
        .type           _Z13MatrixMulCUDAPKfS0_Pfiii,@function
        .size           _Z13MatrixMulCUDAPKfS0_Pfiii,(.L_x_4 - _Z13MatrixMulCUDAPKfS0_Pfiii)
        .other          _Z13MatrixMulCUDAPKfS0_Pfiii,@"STO_CUDA_ENTRY STV_DEFAULT"
_Z13MatrixMulCUDAPKfS0_Pfiii:
.text._Z13MatrixMulCUDAPKfS0_Pfiii:
[----:B------:R-:W-:Y:S01]  /*0000*/  LDC R1, c[0x0][0x37c] ;  /* 0x0000df00ff017b82 */ /* 0x000fe20000000800 */
[----:B------:R-:W0:Y:S01]  /*0010*/  S2R R0, SR_CTAID.Y ;  /* 0x0000000000007919 */ /* 0x000e220000002600 */
[----:B------:R-:W1:Y:S01]  /*0020*/  LDCU UR7, c[0x0][0x398] ;  /* 0x00007300ff0777ac */ /* 0x000e620008000800 */
[----:B------:R-:W-:Y:S01]  /*0030*/  HFMA2 R27, -RZ, RZ, 0, 0 ;  /* 0x00000000ff1b7431 */ /* 0x000fe200000001ff */
[----:B------:R-:W0:Y:S01]  /*0040*/  S2R R13, SR_TID.Y ;  /* 0x00000000000d7919 */ /* 0x000e220000002200 */
[----:B------:R-:W2:Y:S01]  /*0050*/  LDCU.64 UR10, c[0x0][0x358] ;  /* 0x00006b00ff0a77ac */ /* 0x000ea20008000a00 */
[----:B------:R-:W3:Y:S01]  /*0060*/  S2R R4, SR_CTAID.X ;  /* 0x0000000000047919 */ /* 0x000ee20000002500 */
[----:B------:R-:W3:Y:S01]  /*0070*/  S2R R14, SR_TID.X ;  /* 0x00000000000e7919 */ /* 0x000ee20000002100 */
[----:B-1----:R-:W-:Y:S01]  /*0080*/  UISETP.GE.AND UP0, UPT, UR7, 0x1, UPT ;  /* 0x000000010700788c */ /* 0x002fe2000bf06270 */
[----:B0-----:R-:W-:Y:S02]  /*0090*/  LEA R0, R0, R13, 0x4 ;  /* 0x0000000d00007211 */ /* 0x001fe400078e20ff */
[----:B---3--:R-:W-:-:S06]  /*00a0*/  LEA R3, R4, R14, 0x4 ;  /* 0x0000000e04037211 */ /* 0x008fcc00078e20ff */
[----:B--2---:R-:W-:Y:S05]  /*00b0*/  BRA.U !UP0, `(.L_x_0) ;  /* 0x0000000d084c7547 */ /* 0x004fea000b800000 */
[----:B------:R-:W0:Y:S01]  /*00c0*/  S2UR UR6, SR_CgaCtaId ;  /* 0x00000000000679c3 */ /* 0x000e220000008800 */
[----:B------:R-:W-:Y:S01]  /*00d0*/  UMOV UR4, 0x400 ;  /* 0x0000040000047882 */ /* 0x000fe20000000000 */
[----:B------:R-:W-:Y:S02]  /*00e0*/  UISETP.GE.U32.AND UP0, UPT, UR7, 0x11, UPT ;  /* 0x000000110700788c */ /* 0x000fe4000bf06070 */
[----:B------:R-:W-:Y:S01]  /*00f0*/  IMAD R25, R0, UR7, RZ ;  /* 0x0000000700197c24 */ /* 0x000fe2000f8e02ff */
[----:B------:R-:W-:Y:S01]  /*0100*/  UIADD3 UR5, UPT, UPT, UR4, 0x400, URZ ;  /* 0x0000040004057890 */ /* 0x000fe2000fffe0ff */
[----:B------:R-:W-:Y:S01]  /*0110*/  MOV R27, RZ ;  /* 0x000000ff001b7202 */ /* 0x000fe20000000f00 */
[----:B------:R-:W-:Y:S02]  /*0120*/  UIADD3 UR8, UPT, UPT, UR7, 0xf, URZ ;  /* 0x0000000f07087890 */ /* 0x000fe4000fffe0ff */
[----:B0-----:R-:W-:Y:S02]  /*0130*/  ULEA UR5, UR6, UR5, 0x18 ;  /* 0x0000000506057291 */ /* 0x001fe4000f8ec0ff */
[----:B------:R-:W-:-:S04]  /*0140*/  ULEA UR4, UR6, UR4, 0x18 ;  /* 0x0000000406047291 */ /* 0x000fc8000f8ec0ff */
[----:B------:R-:W-:Y:S02]  /*0150*/  LEA R2, R14, UR5, 0x2 ;  /* 0x000000050e027c11 */ /* 0x000fe4000f8e10ff */
[C---:B------:R-:W-:Y:S01]  /*0160*/  LEA R16, R13.reuse, UR4, 0x6 ;  /* 0x000000040d107c11 */ /* 0x040fe2000f8e30ff */
[----:B------:R-:W-:Y:S01]  /*0170*/  UMOV UR4, URZ ;  /* 0x000000ff00047c82 */ /* 0x000fe20008000000 */
[----:B------:R-:W-:Y:S01]  /*0180*/  LEA R20, R13, R2, 0x6 ;  /* 0x000000020d147211 */ /* 0x000fe200078e30ff */
[----:B------:R-:W-:Y:S06]  /*0190*/  BRA.U !UP0, `(.L_x_1) ;  /* 0x0000000908207547 */ /* 0x000fec000b800000 */
[----:B------:R-:W0:Y:S01]  /*01a0*/  LDCU UR5, c[0x0][0x39c] ;  /* 0x00007380ff0577ac */ /* 0x000e220008000800 */
[----:B------:R-:W1:Y:S01]  /*01b0*/  LDC R12, c[0x0][0x39c] ;  /* 0x0000e700ff0c7b82 */ /* 0x000e620000000800 */
[----:B------:R-:W-:Y:S01]  /*01c0*/  IADD3 R5, PT, PT, R13, 0x10, RZ ;  /* 0x000000100d057810 */ /* 0x000fe20007ffe0ff */
[----:B------:R-:W-:Y:S01]  /*01d0*/  HFMA2 R18, -RZ, RZ, 0, 9.5367431640625e-07 ;  /* 0x00000010ff127431 */ /* 0x000fe200000001ff */
[----:B------:R-:W2:Y:S01]  /*01e0*/  LDCU UR6, c[0x0][0x3a0] ;  /* 0x00007400ff0677ac */ /* 0x000ea20008000800 */
[-C--:B------:R-:W-:Y:S02]  /*01f0*/  IADD3 R19, PT, PT, R25, R14.reuse, RZ ;  /* 0x0000000e19137210 */ /* 0x080fe40007ffe0ff */
[----:B------:R-:W-:Y:S01]  /*0200*/  MOV R27, RZ ;  /* 0x000000ff001b7202 */ /* 0x000fe20000000f00 */
[----:B------:R-:W-:Y:S01]  /*0210*/  USHF.R.U32.HI UR4, URZ, 0x4, UR8 ;  /* 0x00000004ff047899 */ /* 0x000fe20008011608 */
[----:B------:R-:W-:Y:S01]  /*0220*/  MOV R17, R14 ;  /* 0x0000000e00117202 */ /* 0x000fe20000000f00 */
[----:B------:R-:W3:Y:S01]  /*0230*/  LDCU UR7, c[0x0][0x398] ;  /* 0x00007300ff0777ac */ /* 0x000ee20008000800 */
[----:B------:R-:W-:Y:S01]  /*0240*/  MOV R15, R13 ;  /* 0x0000000d000f7202 */ /* 0x000fe20000000f00 */
[----:B------:R-:W-:Y:S01]  /*0250*/  ULOP3.LUT UR4, UR4, 0x7fffffe, URZ, 0xc0, !UPT ;  /* 0x07fffffe04047892 */ /* 0x000fe2000f8ec0ff */
[----:B0-----:R-:W-:-:S03]  /*0260*/  IMAD R5, R5, UR5, R14 ;  /* 0x0000000505057c24 */ /* 0x001fc6000f8e020e */
[----:B------:R-:W-:Y:S01]  /*0270*/  UIADD3 UR4, UPT, UPT, -UR4, URZ, URZ ;  /* 0x000000ff04047290 */ /* 0x000fe2000fffe1ff */
[----:B------:R-:W-:Y:S01]  /*0280*/  IMAD R21, R13, UR5, R14 ;  /* 0x000000050d157c24 */ /* 0x000fe2000f8e020e */
[----:B--2---:R-:W-:Y:S02]  /*0290*/  ISETP.GE.AND P1, PT, R0, UR6, PT ;  /* 0x0000000600007c0c */ /* 0x004fe4000bf26270 */
[C---:B------:R-:W-:Y:S02]  /*02a0*/  LEA R23, R4.reuse, R5, 0x4 ;  /* 0x0000000504177211 */ /* 0x040fe400078e20ff */
[----:B------:R-:W-:-:S09]  /*02b0*/  LEA R21, R4, R21, 0x4 ;  /* 0x0000001504157211 */ /* 0x000fd200078e20ff */
.L_x_2:
[----:B-1----:R-:W-:Y:S02]  /*02c0*/  ISETP.GE.AND P0, PT, R3, R12, PT ;  /* 0x0000000c0300720c */ /* 0x002fe40003f06270 */
[----:B---3--:R-:W-:Y:S02]  /*02d0*/  ISETP.GE.OR P2, PT, R17, UR7, P1 ;  /* 0x0000000711007c0c */ /* 0x008fe40008f46670 */
[----:B------:R-:W-:Y:S02]  /*02e0*/  ISETP.GE.OR P3, PT, R15, UR7, P0 ;  /* 0x000000070f007c0c */ /* 0x000fe40008766670 */
[----:B------:R-:W-:Y:S02]  /*02f0*/  MOV R29, RZ ;  /* 0x000000ff001d7202 */ /* 0x000fe40000000f00 */
[----:B------:R-:W-:-:S07]  /*0300*/  MOV R24, RZ ;  /* 0x000000ff00187202 */ /* 0x000fce0000000f00 */
[----:B------:R-:W0:Y:S08]  /*0310*/  @!P2 LDC.64 R6, c[0x0][0x380] ;  /* 0x0000e000ff06ab82 */ /* 0x000e300000000a00 */
[----:B------:R-:W1:Y:S01]  /*0320*/  @!P3 LDC.64 R4, c[0x0][0x388] ;  /* 0x0000e200ff04bb82 */ /* 0x000e620000000a00 */
[----:B0-----:R-:W-:-:S05]  /*0330*/  @!P2 IMAD.WIDE.U32 R6, R19, 0x4, R6 ;  /* 0x000000041306a825 */ /* 0x001fca00078e0006 */
[----:B------:R-:W2:Y:S01]  /*0340*/  @!P2 LDG.E R29, desc[UR10][R6.64] ;  /* 0x0000000a061da981 */ /* 0x000ea2000c1e1900 */
[----:B-1----:R-:W-:-:S05]  /*0350*/  @!P3 IMAD.WIDE R4, R21, 0x4, R4 ;  /* 0x000000041504b825 */ /* 0x002fca00078e0204 */
[----:B------:R-:W3:Y:S01]  /*0360*/  @!P3 LDG.E R24, desc[UR10][R4.64] ;  /* 0x0000000a0418b981 */ /* 0x000ee2000c1e1900 */
[----:B------:R-:W-:-:S05]  /*0370*/  LEA R22, R14, R16, 0x2 ;  /* 0x000000100e167211 */ /* 0x000fca00078e10ff */
[----:B--2---:R-:W-:Y:S04]  /*0380*/  STS [R22], R29 ;  /* 0x0000001d16007388 */ /* 0x004fe80000000800 */
[----:B---3--:R-:W-:Y:S01]  /*0390*/  STS [R20], R24 ;  /* 0x0000001814007388 */ /* 0x008fe20000000800 */
[----:B------:R-:W-:Y:S06]  /*03a0*/  BAR.SYNC.DEFER_BLOCKING 0x0 ;  /* 0x0000000000007b1d */ /* 0x000fec0000010000 */
[----:B------:R-:W-:Y:S04]  /*03b0*/  LDS R26, [R2] ;  /* 0x00000000021a7984 */ /* 0x000fe80000000800 */
[----:B------:R-:W0:Y:S04]  /*03c0*/  LDS.128 R8, [R16] ;  /* 0x0000000010087984 */ /* 0x000e280000000c00 */
[----:B------:R-:W1:Y:S04]  /*03d0*/  LDS R28, [R2+0x40] ;  /* 0x00004000021c7984 */ /* 0x000e680000000800 */
[----:B------:R-:W2:Y:S04]  /*03e0*/  LDS R4, [R2+0x80] ;  /* 0x0000800002047984 */ /* 0x000ea80000000800 */
[----:B------:R-:W-:Y:S01]  /*03f0*/  LDS R29, [R2+0x140] ;  /* 0x00014000021d7984 */ /* 0x000fe20000000800 */
[----:B0-----:R-:W-:-:S03]  /*0400*/  FFMA R8, R8, R26, R27 ;  /* 0x0000001a08087223 */ /* 0x001fc6000000001b */
[----:B------:R-:W-:Y:S01]  /*0410*/  LDS R27, [R2+0x180] ;  /* 0x00018000021b7984 */ /* 0x000fe20000000800 */
[----:B-1----:R-:W-:-:S03]  /*0420*/  FFMA R7, R28, R9, R8 ;  /* 0x000000091c077223 */ /* 0x002fc60000000008 */
[----:B------:R-:W0:Y:S01]  /*0430*/  LDS R8, [R2+0xc0] ;  /* 0x0000c00002087984 */ /* 0x000e220000000800 */
[----:B--2---:R-:W-:-:S03]  /*0440*/  FFMA R10, R4, R10, R7 ;  /* 0x0000000a040a7223 */ /* 0x004fc60000000007 */
[----:B------:R-:W-:Y:S04]  /*0450*/  LDS R9, [R2+0x100] ;  /* 0x0001000002097984 */ /* 0x000fe80000000800 */
[----:B------:R-:W1:Y:S01]  /*0460*/  LDS.128 R4, [R16+0x10] ;  /* 0x0000100010047984 */ /* 0x000e620000000c00 */
[----:B0-----:R-:W-:-:S04]  /*0470*/  FFMA R11, R8, R11, R10 ;  /* 0x0000000b080b7223 */ /* 0x001fc8000000000a */
[----:B-1----:R-:W-:Y:S02]  /*0480*/  FFMA R8, R4, R9, R11 ;  /* 0x0000000904087223 */ /* 0x002fe4000000000b */
[----:B------:R-:W0:Y:S02]  /*0490*/  LDS R4, [R2+0x1c0] ;  /* 0x0001c00002047984 */ /* 0x000e240000000800 */
[----:B------:R-:W-:Y:S02]  /*04a0*/  FFMA R24, R29, R5, R8 ;  /* 0x000000051d187223 */ /* 0x000fe40000000008 */
[----:B------:R-:W-:Y:S04]  /*04b0*/  LDS R5, [R2+0x200] ;  /* 0x0002000002057984 */ /* 0x000fe80000000800 */
[----:B------:R-:W1:Y:S01]  /*04c0*/  LDS.128 R8, [R16+0x20] ;  /* 0x0000200010087984 */ /* 0x000e620000000c00 */
[----:B------:R-:W-:-:S03]  /*04d0*/  FFMA R29, R27, R6, R24 ;  /* 0x000000061b1d7223 */ /* 0x000fc60000000018 */
[----:B------:R-:W2:Y:S04]  /*04e0*/  LDS R6, [R2+0x240] ;  /* 0x0002400002067984 */ /* 0x000ea80000000800 */
[----:B------:R-:W3:Y:S04]  /*04f0*/  LDS R27, [R2+0x280] ;  /* 0x00028000021b7984 */ /* 0x000ee80000000800 */
[----:B------:R-:W4:Y:S01]  /*0500*/  LDS R24, [R2+0x2c0] ;  /* 0x0002c00002187984 */ /* 0x000f220000000800 */
[----:B0-----:R-:W-:-:S03]  /*0510*/  FFMA R7, R4, R7, R29 ;  /* 0x0000000704077223 */ /* 0x001fc6000000001d */
[----:B------:R-:W-:Y:S01]  /*0520*/  LDS R29, [R2+0x300] ;  /* 0x00030000021d7984 */ /* 0x000fe20000000800 */
[----:B-1----:R-:W-:-:S04]  /*0530*/  FFMA R8, R8, R5, R7 ;  /* 0x0000000508087223 */ /* 0x002fc80000000007 */
[----:B--2---:R-:W-:Y:S02]  /*0540*/  FFMA R8, R6, R9, R8 ;  /* 0x0000000906087223 */ /* 0x004fe40000000008 */
[----:B------:R-:W0:Y:S02]  /*0550*/  LDS.128 R4, [R16+0x30] ;  /* 0x0000300010047984 */ /* 0x000e240000000c00 */
[----:B---3--:R-:W-:Y:S01]  /*0560*/  FFMA R27, R27, R10, R8 ;  /* 0x0000000a1b1b7223 */ /* 0x008fe20000000008 */
[----:B------:R-:W-:-:S04]  /*0570*/  IADD3 R8, PT, PT, R17, 0x10, RZ ;  /* 0x0000001011087810 */ /* 0x000fc80007ffe0ff */
[----:B------:R-:W-:Y:S01]  /*0580*/  ISETP.GE.OR P2, PT, R8, UR7, P1 ;  /* 0x0000000708007c0c */ /* 0x000fe20008f46670 */
[----:B----4-:R-:W-:Y:S02]  /*0590*/  FFMA R11, R24, R11, R27 ;  /* 0x0000000b180b7223 */ /* 0x010fe4000000001b */
[----:B------:R-:W1:Y:S10]  /*05a0*/  LDS R24, [R2+0x340] ;  /* 0x0003400002187984 */ /* 0x000e740000000800 */
[----:B------:R-:W2:Y:S01]  /*05b0*/  @!P2 LDC.64 R8, c[0x0][0x380] ;  /* 0x0000e000ff08ab82 */ /* 0x000ea20000000a00 */
[----:B------:R-:W-:-:S04]  /*05c0*/  IADD3 R10, PT, PT, R15, 0x10, RZ ;  /* 0x000000100f0a7810 */ /* 0x000fc80007ffe0ff */
[----:B------:R-:W-:Y:S01]  /*05d0*/  ISETP.GE.OR P0, PT, R10, UR7, P0 ;  /* 0x000000070a007c0c */ /* 0x000fe20008706670 */
[----:B0-----:R-:W-:Y:S01]  /*05e0*/  FFMA R29, R4, R29, R11 ;  /* 0x0000001d041d7223 */ /* 0x001fe2000000000b */
[----:B------:R-:W-:-:S04]  /*05f0*/  @!P2 IADD3 R4, PT, PT, R18, -0x10, RZ ;  /* 0xfffffff01204a810 */ /* 0x000fc80007ffe0ff */
[----:B------:R-:W-:-:S04]  /*0600*/  @!P2 IADD3 R4, P3, P4, R25, R4, R14 ;  /* 0x000000041904a210 */ /* 0x000fc80007c7e00e */
[----:B--2---:R-:W-:Y:S02]  /*0610*/  @!P2 LEA R26, P5, R4, R8, 0x2 ;  /* 0x00000008041aa211 */ /* 0x004fe400078a10ff */
[----:B------:R-:W-:-:S04]  /*0620*/  @!P2 IADD3.X R8, PT, PT, RZ, RZ, RZ, P3, P4 ;  /* 0x000000ffff08a210 */ /* 0x000fc80001fe84ff */
[----:B------:R-:W-:Y:S02]  /*0630*/  @!P2 LEA.HI.X R27, R4, R9, R8, 0x2, P5 ;  /* 0x00000009041ba211 */ /* 0x000fe400028f1408 */
[----:B------:R-:W0:Y:S01]  /*0640*/  @!P0 LDC.64 R8, c[0x0][0x388] ;  /* 0x0000e200ff088b82 */ /* 0x000e220000000a00 */
[----:B-1----:R-:W-:Y:S01]  /*0650*/  FFMA R24, R24, R5, R29 ;  /* 0x0000000518187223 */ /* 0x002fe2000000001d */
[----:B------:R-:W-:Y:S04]  /*0660*/  LDS R4, [R2+0x3c0] ;  /* 0x0003c00002047984 */ /* 0x000fe80000000800 */
[----:B------:R-:W1:Y:S01]  /*0670*/  LDS R5, [R2+0x380] ;  /* 0x0003800002057984 */ /* 0x000e620000000800 */
[----:B------:R-:W-:Y:S01]  /*0680*/  MOV R11, RZ ;  /* 0x000000ff000b7202 */ /* 0x000fe20000000f00 */
[----:B------:R-:W-:Y:S01]  /*0690*/  BAR.SYNC.DEFER_BLOCKING 0x0 ;  /* 0x0000000000007b1d */ /* 0x000fe20000010000 */
[----:B0-----:R-:W-:Y:S01]  /*06a0*/  @!P0 IMAD.WIDE R28, R23, 0x4, R8 ;  /* 0x00000004171c8825 */ /* 0x001fe200078e0208 */
[----:B------:R-:W-:-:S04]  /*06b0*/  MOV R9, RZ ;  /* 0x000000ff00097202 */ /* 0x000fc80000000f00 */
[----:B------:R-:W2:Y:S04]  /*06c0*/  @!P2 LDG.E R11, desc[UR10][R26.64+0x40] ;  /* 0x0000400a1a0ba981 */ /* 0x000ea8000c1e1900 */
[----:B------:R-:W3:Y:S01]  /*06d0*/  @!P0 LDG.E R9, desc[UR10][R28.64] ;  /* 0x0000000a1c098981 */ /* 0x000ee2000c1e1900 */
[----:B-1----:R-:W-:-:S04]  /*06e0*/  FFMA R5, R5, R6, R24 ;  /* 0x0000000605057223 */ /* 0x002fc80000000018 */
[----:B------:R-:W-:Y:S01]  /*06f0*/  FFMA R5, R4, R7, R5 ;  /* 0x0000000704057223 */ /* 0x000fe20000000005 */
[----:B------:R-:W-:-:S04]  /*0700*/  UIADD3 UR4, UPT, UPT, UR4, 0x2, URZ ;  /* 0x0000000204047890 */ /* 0x000fc8000fffe0ff */
[----:B------:R-:W-:Y:S01]  /*0710*/  UISETP.NE.AND UP0, UPT, UR4, URZ, UPT ;  /* 0x000000ff0400728c */ /* 0x000fe2000bf05270 */
[----:B------:R-:W-:Y:S02]  /*0720*/  IADD3 R15, PT, PT, R15, 0x20, RZ ;  /* 0x000000200f0f7810 */ /* 0x000fe40007ffe0ff */
[----:B------:R-:W-:Y:S02]  /*0730*/  IADD3 R17, PT, PT, R17, 0x20, RZ ;  /* 0x0000002011117810 */ /* 0x000fe40007ffe0ff */
[----:B------:R-:W-:Y:S02]  /*0740*/  IADD3 R18, PT, PT, R18, 0x20, RZ ;  /* 0x0000002012127810 */ /* 0x000fe40007ffe0ff */
[----:B------:R-:W-:Y:S02]  /*0750*/  IADD3 R19, PT, PT, R19, 0x20, RZ ;  /* 0x0000002013137810 */ /* 0x000fe40007ffe0ff */
[C---:B------:R-:W-:Y:S02]  /*0760*/  LEA R21, R12.reuse, R21, 0x5 ;  /* 0x000000150c157211 */ /* 0x040fe400078e28ff */
[----:B------:R-:W-:Y:S01]  /*0770*/  LEA R23, R12, R23, 0x5 ;  /* 0x000000170c177211 */ /* 0x000fe200078e28ff */
[----:B--2---:R-:W-:Y:S04]  /*0780*/  STS [R22], R11 ;  /* 0x0000000b16007388 */ /* 0x004fe80000000800 */
[----:B---3--:R-:W-:Y:S01]  /*0790*/  STS [R20], R9 ;  /* 0x0000000914007388 */ /* 0x008fe20000000800 */
[----:B------:R-:W-:Y:S06]  /*07a0*/  BAR.SYNC.DEFER_BLOCKING 0x0 ;  /* 0x0000000000007b1d */ /* 0x000fec0000010000 */
[----:B------:R-:W-:Y:S04]  /*07b0*/  LDS R29, [R2] ;  /* 0x00000000021d7984 */ /* 0x000fe80000000800 */
[----:B------:R-:W0:Y:S04]  /*07c0*/  LDS.128 R8, [R16] ;  /* 0x0000000010087984 */ /* 0x000e280000000c00 */
[----:B------:R-:W1:Y:S04]  /*07d0*/  LDS R26, [R2+0x40] ;  /* 0x00004000021a7984 */ /* 0x000e680000000800 */
[----:B------:R-:W2:Y:S04]  /*07e0*/  LDS R27, [R2+0x80] ;  /* 0x00008000021b7984 */ /* 0x000ea80000000800 */
[----:B------:R-:W-:Y:S04]  /*07f0*/  LDS R24, [R2+0x100] ;  /* 0x0001000002187984 */ /* 0x000fe80000000800 */
[----:B------:R-:W-:Y:S01]  /*0800*/  LDS R22, [R2+0x140] ;  /* 0x0001400002167984 */ /* 0x000fe20000000800 */
[----:B0-----:R-:W-:-:S03]  /*0810*/  FFMA R5, R8, R29, R5 ;  /* 0x0000001d08057223 */ /* 0x001fc60000000005 */
[----:B------:R-:W0:Y:S01]  /*0820*/  LDS R8, [R2+0xc0] ;  /* 0x0000c00002087984 */ /* 0x000e220000000800 */
[----:B-1----:R-:W-:-:S03]  /*0830*/  FFMA R26, R26, R9, R5 ;  /* 0x000000091a1a7223 */ /* 0x002fc60000000005 */
[----:B------:R-:W1:Y:S01]  /*0840*/  LDS.128 R4, [R16+0x10] ;  /* 0x0000100010047984 */ /* 0x000e620000000c00 */
[----:B--2---:R-:W-:-:S03]  /*0850*/  FFMA R9, R27, R10, R26 ;  /* 0x0000000a1b097223 */ /* 0x004fc6000000001a */
[----:B------:R-:W2:Y:S04]  /*0860*/  LDS R27, [R2+0x180] ;  /* 0x00018000021b7984 */ /* 0x000ea80000000800 */
[----:B------:R-:W-:Y:S04]  /*0870*/  LDS R26, [R2+0x200] ;  /* 0x00020000021a7984 */ /* 0x000fe80000000800 */
[----:B------:R-:W-:Y:S01]  /*0880*/  LDS R29, [R2+0x340] ;  /* 0x00034000021d7984 */ /* 0x000fe20000000800 */
[----:B0-----:R-:W-:-:S04]  /*0890*/  FFMA R9, R8, R11, R9 ;  /* 0x0000000b08097223 */ /* 0x001fc80000000009 */
[----:B-1----:R-:W-:Y:S02]  /*08a0*/  FFMA R9, R4, R24, R9 ;  /* 0x0000001804097223 */ /* 0x002fe40000000009 */
[----:B------:R-:W0:Y:S02]  /*08b0*/  LDS R4, [R2+0x1c0] ;  /* 0x0001c00002047984 */ /* 0x000e240000000800 */
[----:B------:R-:W-:Y:S02]  /*08c0*/  FFMA R24, R22, R5, R9 ;  /* 0x0000000516187223 */ /* 0x000fe40000000009 */
[----:B------:R-:W1:Y:S04]  /*08d0*/  LDS.128 R8, [R16+0x20] ;  /* 0x0000200010087984 */ /* 0x000e680000000c00 */
[----:B------:R-:W3:Y:S01]  /*08e0*/  LDS R22, [R2+0x240] ;  /* 0x0002400002167984 */ /* 0x000ee20000000800 */
[----:B--2---:R-:W-:-:S03]  /*08f0*/  FFMA R5, R27, R6, R24 ;  /* 0x000000061b057223 */ /* 0x004fc60000000018 */
[----:B------:R-:W2:Y:S01]  /*0900*/  LDS R27, [R2+0x280] ;  /* 0x00028000021b7984 */ /* 0x000ea20000000800 */
[----:B0-----:R-:W-:-:S04]  /*0910*/  FFMA R5, R4, R7, R5 ;  /* 0x0000000704057223 */ /* 0x001fc80000000005 */
[----:B-1----:R-:W-:Y:S02]  /*0920*/  FFMA R5, R8, R26, R5 ;  /* 0x0000001a08057223 */ /* 0x002fe40000000005 */
[----:B------:R-:W0:Y:S02]  /*0930*/  LDS R8, [R2+0x2c0] ;  /* 0x0002c00002087984 */ /* 0x000e240000000800 */
[----:B---3--:R-:W-:Y:S02]  /*0940*/  FFMA R22, R22, R9, R5 ;  /* 0x0000000916167223 */ /* 0x008fe40000000005 */
[----:B------:R-:W-:Y:S04]  /*0950*/  LDS R9, [R2+0x300] ;  /* 0x0003000002097984 */ /* 0x000fe80000000800 */
[----:B------:R-:W1:Y:S01]  /*0960*/  LDS.128 R4, [R16+0x30] ;  /* 0x0000300010047984 */ /* 0x000e620000000c00 */
[----:B--2---:R-:W-:-:S03]  /*0970*/  FFMA R27, R27, R10, R22 ;  /* 0x0000000a1b1b7223 */ /* 0x004fc60000000016 */
[----:B------:R-:W2:Y:S04]  /*0980*/  LDS R22, [R2+0x380] ;  /* 0x0003800002167984 */ /* 0x000ea80000000800 */
[----:B------:R-:W3:Y:S01]  /*0990*/  LDS R10, [R2+0x3c0] ;  /* 0x0003c000020a7984 */ /* 0x000ee20000000800 */
[----:B0-----:R-:W-:-:S04]  /*09a0*/  FFMA R11, R8, R11, R27 ;  /* 0x0000000b080b7223 */ /* 0x001fc8000000001b */
[----:B-1----:R-:W-:-:S04]  /*09b0*/  FFMA R4, R4, R9, R11 ;  /* 0x0000000904047223 */ /* 0x002fc8000000000b */
[----:B------:R-:W-:-:S04]  /*09c0*/  FFMA R5, R29, R5, R4 ;  /* 0x000000051d057223 */ /* 0x000fc80000000004 */
[----:B--2---:R-:W-:-:S04]  /*09d0*/  FFMA R5, R22, R6, R5 ;  /* 0x0000000616057223 */ /* 0x004fc80000000005 */
[----:B---3--:R-:W-:Y:S01]  /*09e0*/  FFMA R27, R10, R7, R5 ;  /* 0x000000070a1b7223 */ /* 0x008fe20000000005 */
[----:B------:R-:W-:Y:S06]  /*09f0*/  BAR.SYNC.DEFER_BLOCKING 0x0 ;  /* 0x0000000000007b1d */ /* 0x000fec0000010000 */
[----:B------:R-:W-:Y:S05]  /*0a00*/  BRA.U UP0, `(.L_x_2) ;  /* 0xfffffff9002c7547 */ /* 0x000fea000b83ffff */
[----:B------:R-:W-:-:S12]  /*0a10*/  ULOP3.LUT UR4, UR8, 0x7fffffe0, URZ, 0xc0, !UPT ;  /* 0x7fffffe008047892 */ /* 0x000fd8000f8ec0ff */
.L_x_1:
[----:B------:R-:W-:-:S09]  /*0a20*/  ULOP3.LUT UP0, URZ, UR8, 0x10, URZ, 0xc0, !UPT ;  /* 0x0000001008ff7892 */ /* 0x000fd2000f80c0ff */
[----:B------:R-:W-:Y:S05]  /*0a30*/  BRA.U !UP0, `(.L_x_0) ;  /* 0x0000000108ec7547 */ /* 0x000fea000b800000 */
[----:B------:R-:W0:Y:S01]  /*0a40*/  LDCU UR6, c[0x0][0x39c] ;  /* 0x00007380ff0677ac */ /* 0x000e220008000800 */
[----:B------:R-:W-:Y:S02]  /*0a50*/  IADD3 R14, PT, PT, R14, UR4, RZ ;  /* 0x000000040e0e7c10 */ /* 0x000fe4000fffe0ff */
[----:B------:R-:W-:Y:S01]  /*0a60*/  IADD3 R6, PT, PT, R13, UR4, RZ ;  /* 0x000000040d067c10 */ /* 0x000fe2000fffe0ff */
[----:B------:R-:W1:Y:S01]  /*0a70*/  LDCU UR5, c[0x0][0x3a0] ;  /* 0x00007400ff0577ac */ /* 0x000e620008000800 */
[----:B------:R-:W-:Y:S02]  /*0a80*/  ISETP.GE.AND P0, PT, R14, UR7, PT ;  /* 0x000000070e007c0c */ /* 0x000fe4000bf06270 */
[----:B------:R-:W-:Y:S02]  /*0a90*/  CS2R R12, SRZ ;  /* 0x00000000000c7805 */ /* 0x000fe4000001ff00 */
[----:B0-----:R-:W-:Y:S02]  /*0aa0*/  ISETP.GE.AND P1, PT, R3, UR6, PT ;  /* 0x0000000603007c0c */ /* 0x001fe4000bf26270 */
[----:B-1----:R-:W-:-:S02]  /*0ab0*/  ISETP.GE.OR P0, PT, R0, UR5, P0 ;  /* 0x0000000500007c0c */ /* 0x002fc40008706670 */
[----:B------:R-:W-:-:S11]  /*0ac0*/  ISETP.GE.OR P1, PT, R6, UR7, P1 ;  /* 0x0000000706007c0c */ /* 0x000fd60008f26670 */
[----:B------:R-:W0:Y:S01]  /*0ad0*/  @!P0 LDC.64 R8, c[0x0][0x380] ;  /* 0x0000e000ff088b82 */ /* 0x000e220000000a00 */
[----:B------:R-:W-:Y:S01]  /*0ae0*/  @!P0 IADD3 R25, PT, PT, R25, R14, RZ ;  /* 0x0000000e19198210 */ /* 0x000fe20007ffe0ff */
[----:B------:R-:W-:-:S06]  /*0af0*/  @!P1 IMAD R11, R6, UR6, R3 ;  /* 0x00000006060b9c24 */ /* 0x000fcc000f8e0203 */
[----:B------:R-:W1:Y:S01]  /*0b00*/  @!P1 LDC.64 R4, c[0x0][0x388] ;  /* 0x0000e200ff049b82 */ /* 0x000e620000000a00 */
[----:B0-----:R-:W-:-:S05]  /*0b10*/  @!P0 IMAD.WIDE.U32 R8, R25, 0x4, R8 ;  /* 0x0000000419088825 */ /* 0x001fca00078e0008 */
[----:B------:R-:W2:Y:S01]  /*0b20*/  @!P0 LDG.E R12, desc[UR10][R8.64] ;  /* 0x0000000a080c8981 */ /* 0x000ea2000c1e1900 */
[----:B-1----:R-:W-:-:S05]  /*0b30*/  @!P1 IMAD.WIDE R10, R11, 0x4, R4 ;  /* 0x000000040b0a9825 */ /* 0x002fca00078e0204 */
[----:B------:R-:W3:Y:S01]  /*0b40*/  @!P1 LDG.E R13, desc[UR10][R10.64] ;  /* 0x0000000a0a0d9981 */ /* 0x000ee2000c1e1900 */
[----:B------:R-:W0:Y:S02]  /*0b50*/  S2R R5, SR_TID.X ;  /* 0x0000000000057919 */ /* 0x000e240000002100 */
[----:B0-----:R-:W-:-:S05]  /*0b60*/  LEA R15, R5, R16, 0x2 ;  /* 0x00000010050f7211 */ /* 0x001fca00078e10ff */
[----:B--2---:R-:W-:Y:S04]  /*0b70*/  STS [R15], R12 ;  /* 0x0000000c0f007388 */ /* 0x004fe80000000800 */
[----:B---3--:R-:W-:Y:S01]  /*0b80*/  STS [R20], R13 ;  /* 0x0000000d14007388 */ /* 0x008fe20000000800 */
[----:B------:R-:W-:Y:S06]  /*0b90*/  BAR.SYNC.DEFER_BLOCKING 0x0 ;  /* 0x0000000000007b1d */ /* 0x000fec0000010000 */
[----:B------:R-:W-:Y:S04]  /*0ba0*/  LDS R14, [R2] ;  /* 0x00000000020e7984 */ /* 0x000fe80000000800 */
[----:B------:R-:W0:Y:S04]  /*0bb0*/  LDS.128 R4, [R16] ;  /* 0x0000000010047984 */ /* 0x000e280000000c00 */
[----:B------:R-:W1:Y:S04]  /*0bc0*/  LDS R25, [R2+0x40] ;  /* 0x0000400002197984 */ /* 0x000e680000000800 */
[----:B------:R-:W2:Y:S04]  /*0bd0*/  LDS R23, [R2+0x80] ;  /* 0x0000800002177984 */ /* 0x000ea80000000800 */
[----:B------:R-:W3:Y:S04]  /*0be0*/  LDS R22, [R2+0xc0] ;  /* 0x0000c00002167984 */ /* 0x000ee80000000800 */
[----:B------:R-:W-:Y:S04]  /*0bf0*/  LDS R17, [R2+0x100] ;  /* 0x0001000002117984 */ /* 0x000fe80000000800 */
[----:B------:R-:W4:Y:S04]  /*0c00*/  LDS.128 R8, [R16+0x10] ;  /* 0x0000100010087984 */ /* 0x000f280000000c00 */
[----:B------:R-:W5:Y:S04]  /*0c10*/  LDS R18, [R2+0x140] ;  /* 0x0001400002127984 */ /* 0x000f680000000800 */
[----:B------:R-:W5:Y:S04]  /*0c20*/  LDS R19, [R2+0x180] ;  /* 0x0001800002137984 */ /* 0x000f680000000800 */
[----:B------:R-:W5:Y:S04]  /*0c30*/  LDS R20, [R2+0x1c0] ;  /* 0x0001c00002147984 */ /* 0x000f680000000800 */
[----:B------:R-:W-:Y:S01]  /*0c40*/  LDS R21, [R2+0x200] ;  /* 0x0002000002157984 */ /* 0x000fe20000000800 */
[----:B0-----:R-:W-:-:S03]  /*0c50*/  FFMA R24, R4, R14, R27 ;  /* 0x0000000e04187223 */ /* 0x001fc6000000001b */
[----:B------:R-:W0:Y:S04]  /*0c60*/  LDS.128 R12, [R16+0x20] ;  /* 0x00002000100c7984 */ /* 0x000e280000000c00 */
[----:B------:R-:W0:Y:S01]  /*0c70*/  LDS R4, [R2+0x240] ;  /* 0x0002400002047984 */ /* 0x000e220000000800 */
[----:B-1----:R-:W-:-:S03]  /*0c80*/  FFMA R24, R25, R5, R24 ;  /* 0x0000000519187223 */ /* 0x002fc60000000018 */
[----:B------:R-:W1:Y:S01]  /*0c90*/  LDS R5, [R2+0x280] ;  /* 0x0002800002057984 */ /* 0x000e620000000800 */
[----:B--2---:R-:W-:-:S03]  /*0ca0*/  FFMA R23, R23, R6, R24 ;  /* 0x0000000617177223 */ /* 0x004fc60000000018 */
[----:B------:R-:W2:Y:S01]  /*0cb0*/  LDS R6, [R2+0x2c0] ;  /* 0x0002c00002067984 */ /* 0x000ea20000000800 */
[----:B---3--:R-:W-:-:S03]  /*0cc0*/  FFMA R23, R22, R7, R23 ;  /* 0x0000000716177223 */ /* 0x008fc60000000017 */
[----:B------:R-:W-:Y:S04]  /*0cd0*/  LDS R7, [R2+0x300] ;  /* 0x0003000002077984 */ /* 0x000fe80000000800 */
[----:B------:R-:W3:Y:S01]  /*0ce0*/  LDS.128 R24, [R16+0x30] ;  /* 0x0000300010187984 */ /* 0x000ee20000000c00 */
[----:B----4-:R-:W-:-:S03]  /*0cf0*/  FFMA R23, R8, R17, R23 ;  /* 0x0000001108177223 */ /* 0x010fc60000000017 */
[----:B------:R-:W4:Y:S04]  /*0d00*/  LDS R22, [R2+0x340] ;  /* 0x0003400002167984 */ /* 0x000f280000000800 */
[----:B------:R-:W4:Y:S01]  /*0d10*/  LDS R17, [R2+0x380] ;  /* 0x0003800002117984 */ /* 0x000f220000000800 */
[----:B-----5:R-:W-:-:S03]  /*0d20*/  FFMA R18, R18, R9, R23 ;  /* 0x0000000912127223 */ /* 0x020fc60000000017 */
[----:B------:R-:W5:Y:S01]  /*0d30*/  LDS R8, [R2+0x3c0] ;  /* 0x0003c00002087984 */ /* 0x000f620000000800 */
[----:B------:R-:W-:-:S04]  /*0d40*/  FFMA R19, R19, R10, R18 ;  /* 0x0000000a13137223 */ /* 0x000fc80000000012 */
[----:B------:R-:W-:-:S04]  /*0d50*/  FFMA R11, R20, R11, R19 ;  /* 0x0000000b140b7223 */ /* 0x000fc80000000013 */
[----:B0-----:R-:W-:-:S04]  /*0d60*/  FFMA R11, R12, R21, R11 ;  /* 0x000000150c0b7223 */ /* 0x001fc8000000000b */
[----:B------:R-:W-:-:S04]  /*0d70*/  FFMA R4, R4, R13, R11 ;  /* 0x0000000d04047223 */ /* 0x000fc8000000000b */
[----:B-1----:R-:W-:-:S04]  /*0d80*/  FFMA R5, R5, R14, R4 ;  /* 0x0000000e05057223 */ /* 0x002fc80000000004 */
[----:B--2---:R-:W-:-:S04]  /*0d90*/  FFMA R5, R6, R15, R5 ;  /* 0x0000000f06057223 */ /* 0x004fc80000000005 */
[----:B---3--:R-:W-:-:S04]  /*0da0*/  FFMA R5, R24, R7, R5 ;  /* 0x0000000718057223 */ /* 0x008fc80000000005 */
[----:B----4-:R-:W-:-:S04]  /*0db0*/  FFMA R22, R22, R25, R5 ;  /* 0x0000001916167223 */ /* 0x010fc80000000005 */
[----:B------:R-:W-:-:S04]  /*0dc0*/  FFMA R17, R17, R26, R22 ;  /* 0x0000001a11117223 */ /* 0x000fc80000000016 */
[----:B-----5:R-:W-:Y:S01]  /*0dd0*/  FFMA R27, R8, R27, R17 ;  /* 0x0000001b081b7223 */ /* 0x020fe20000000011 */
[----:B------:R-:W-:Y:S06]  /*0de0*/  BAR.SYNC.DEFER_BLOCKING 0x0 ;  /* 0x0000000000007b1d */ /* 0x000fec0000010000 */
.L_x_0:
[----:B------:R-:W0:Y:S01]  /*0df0*/  LDCU UR4, c[0x0][0x39c] ;  /* 0x00007380ff0477ac */ /* 0x000e220008000800 */
[----:B------:R-:W1:Y:S01]  /*0e00*/  LDCU UR5, c[0x0][0x3a0] ;  /* 0x00007400ff0577ac */ /* 0x000e620008000800 */
[----:B0-----:R-:W-:-:S04]  /*0e10*/  ISETP.GE.AND P0, PT, R3, UR4, PT ;  /* 0x0000000403007c0c */ /* 0x001fc8000bf06270 */
[----:B-1----:R-:W-:-:S13]  /*0e20*/  ISETP.GE.OR P0, PT, R0, UR5, P0 ;  /* 0x0000000500007c0c */ /* 0x002fda0008706670 */
[----:B------:R-:W-:Y:S05]  /*0e30*/  @P0 EXIT ;  /* 0x000000000000094d */ /* 0x000fea0003800000 */
[----:B------:R-:W0:Y:S01]  /*0e40*/  LDC.64 R4, c[0x0][0x390] ;  /* 0x0000e400ff047b82 */ /* 0x000e220000000a00 */
[----:B------:R-:W-:-:S04]  /*0e50*/  IMAD R3, R0, UR4, R3 ;  /* 0x0000000400037c24 */ /* 0x000fc8000f8e0203 */
[----:B0-----:R-:W-:-:S05]  /*0e60*/  IMAD.WIDE.U32 R2, R3, 0x4, R4 ;  /* 0x0000000403027825 */ /* 0x001fca00078e0004 */
[----:B------:R-:W-:Y:S01]  /*0e70*/  STG.E desc[UR10][R2.64], R27 ;  /* 0x0000001b02007986 */ /* 0x000fe2000c10190a */
[----:B------:R-:W-:Y:S05]  /*0e80*/  EXIT ;  /* 0x000000000000794d */ /* 0x000fea0003800000 */
.L_x_3:
[----:B------:R-:W-:-:S00]  /*0e90*/  BRA `(.L_x_3) ;  /* 0xfffffffc00fc7947 */ /* 0x000fc0000383ffff */
[----:B------:R-:W-:-:S00]  /*0ea0*/  NOP ;  /* 0x0000000000007918 */ /* 0x000fc00000000000 */
        /* <DEDUP_REMOVED lines=13> */
.L_x_4:


//--------------------- .nv.shared._Z13MatrixMulCUDAPKfS0_Pfiii --------------------------
	.section	.nv.shared._Z13MatrixMulCUDAPKfS0_Pfiii,"aw",@nobits
	.sectionflags	@""
	.align	4
.nv.shared._Z13MatrixMulCUDAPKfS0_Pfiii:
	.zero		3072


//--------------------- .nv.shared.reserved.0     --------------------------
	.section	.nv.shared.reserved.0,"aw",@nobits
	.weak		__nv_reservedSMEM_offset_0_alias
	.size		__nv_reservedSMEM_offset_0_alias, 0, 64
	.other		__nv_reservedSMEM_offset_0_alias,@"STO_CUDA_RESERVED_SHARED STV_DEFAULT"
__nv_reservedSMEM_offset_0_alias:
	.zero		0
	.zero		64


//--------------------- .nv.constant0._Z13MatrixMulCUDAPKfS0_Pfiii --------------------------
	.section	.nv.constant0._Z13MatrixMulCUDAPKfS0_Pfiii,"a",@progbits
	.sectionflags	@""
	.align	4
.nv.constant0._Z13MatrixMulCUDAPKfS0_Pfiii:
	.zero		932


//--------------------- SYMBOLS --------------------------

	.type		.nv.reservedSmem.offset0,@object
	.size		.nv.reservedSmem.offset0,0x4
	.type		.nv.reservedSmem.cap,@object
	.size		.nv.reservedSmem.cap,0x4
